//
// Generated by NVIDIA NVVM Compiler
//
// Compiler Build ID: CL-36424714
// Cuda compilation tools, release 13.0, V13.0.88
// Based on NVVM 20.0.0
//

.version 9.0
.target sm_100
.address_size 64

	// .globl	_Z13scanBlkKernelPiiS_S_
.extern .shared .align 16 .b8 s_data[];

.visible .entry _Z13scanBlkKernelPiiS_S_(
	.param .u64 .ptr .align 1 _Z13scanBlkKernelPiiS_S__param_0,
	.param .u32 _Z13scanBlkKernelPiiS_S__param_1,
	.param .u64 .ptr .align 1 _Z13scanBlkKernelPiiS_S__param_2,
	.param .u64 .ptr .align 1 _Z13scanBlkKernelPiiS_S__param_3
)
{
	.reg .pred 	%p<9>;
	.reg .b32 	%r<31>;
	.reg .b64 	%rd<13>;

	ld.param.u64 	%rd1, [_Z13scanBlkKernelPiiS_S__param_0];
	ld.param.u32 	%r10, [_Z13scanBlkKernelPiiS_S__param_1];
	ld.param.u64 	%rd2, [_Z13scanBlkKernelPiiS_S__param_2];
	ld.param.u64 	%rd3, [_Z13scanBlkKernelPiiS_S__param_3];
	mov.u32 	%r1, %ctaid.x;
	mov.u32 	%r2, %ntid.x;
	mov.u32 	%r3, %tid.x;
	mad.lo.s32 	%r4, %r1, %r2, %r3;
	setp.lt.s32 	%p1, %r4, 1;
	setp.ge.s32 	%p2, %r4, %r10;
	shl.b32 	%r11, %r3, 2;
	mov.u32 	%r12, s_data;
	add.s32 	%r5, %r12, %r11;
	or.pred  	%p3, %p1, %p2;
	@%p3 bra 	$L__BB0_2;
	cvta.to.global.u64 	%rd4, %rd1;
	add.s32 	%r14, %r4, -1;
	mul.wide.u32 	%rd5, %r14, 4;
	add.s64 	%rd6, %rd4, %rd5;
	ld.global.u32 	%r15, [%rd6];
	st.shared.u32 	[%r5], %r15;
	bra.uni 	$L__BB0_3;
$L__BB0_2:
	mov.b32 	%r13, 0;
	st.shared.u32 	[%r5], %r13;
$L__BB0_3:
	bar.sync 	0;
	setp.lt.u32 	%p4, %r2, 2;
	@%p4 bra 	$L__BB0_8;
	mov.b32 	%r29, 1;
$L__BB0_5:
	setp.lt.u32 	%p5, %r3, %r29;
	mov.b32 	%r30, 0;
	@%p5 bra 	$L__BB0_7;
	sub.s32 	%r18, %r3, %r29;
	shl.b32 	%r19, %r18, 2;
	add.s32 	%r21, %r12, %r19;
	ld.shared.u32 	%r30, [%r21];
$L__BB0_7:
	bar.sync 	0;
	ld.shared.u32 	%r22, [%r5];
	add.s32 	%r23, %r22, %r30;
	st.shared.u32 	[%r5], %r23;
	bar.sync 	0;
	shl.b32 	%r29, %r29, 1;
	setp.lt.u32 	%p6, %r29, %r2;
	@%p6 bra 	$L__BB0_5;
$L__BB0_8:
	setp.ge.s32 	%p7, %r4, %r10;
	@%p7 bra 	$L__BB0_10;
	ld.shared.u32 	%r24, [%r5];
	cvta.to.global.u64 	%rd7, %rd2;
	mul.wide.s32 	%rd8, %r4, 4;
	add.s64 	%rd9, %rd7, %rd8;
	st.global.u32 	[%rd9], %r24;
$L__BB0_10:
	setp.eq.s64 	%p8, %rd3, 0;
	@%p8 bra 	$L__BB0_12;
	shl.b32 	%r25, %r2, 2;
	add.s32 	%r27, %r12, %r25;
	ld.shared.u32 	%r28, [%r27+-4];
	cvta.to.global.u64 	%rd10, %rd3;
	mul.wide.u32 	%rd11, %r1, 4;
	add.s64 	%rd12, %rd10, %rd11;
	st.global.u32 	[%rd12], %r28;
$L__BB0_12:
	ret;

}
	// .globl	_Z15scanBlkKernel_1PiiS_S_
.visible .entry _Z15scanBlkKernel_1PiiS_S_(
	.param .u64 .ptr .align 1 _Z15scanBlkKernel_1PiiS_S__param_0,
	.param .u32 _Z15scanBlkKernel_1PiiS_S__param_1,
	.param .u64 .ptr .align 1 _Z15scanBlkKernel_1PiiS_S__param_2,
	.param .u64 .ptr .align 1 _Z15scanBlkKernel_1PiiS_S__param_3
)
{
	.reg .pred 	%p<13>;
	.reg .b32 	%r<48>;
	.reg .b64 	%rd<13>;

	ld.param.u64 	%rd1, [_Z15scanBlkKernel_1PiiS_S__param_0];
	ld.param.u32 	%r13, [_Z15scanBlkKernel_1PiiS_S__param_1];
	ld.param.u64 	%rd2, [_Z15scanBlkKernel_1PiiS_S__param_2];
	ld.param.u64 	%rd3, [_Z15scanBlkKernel_1PiiS_S__param_3];
	mov.u32 	%r1, %ctaid.x;
	mov.u32 	%r2, %ntid.x;
	mov.u32 	%r3, %tid.x;
	mad.lo.s32 	%r4, %r1, %r2, %r3;
	setp.lt.s32 	%p1, %r4, 1;
	setp.ge.s32 	%p2, %r4, %r13;
	shl.b32 	%r14, %r3, 2;
	mov.u32 	%r15, s_data;
	add.s32 	%r5, %r15, %r14;
	or.pred  	%p3, %p1, %p2;
	@%p3 bra 	$L__BB1_2;
	cvta.to.global.u64 	%rd4, %rd1;
	add.s32 	%r17, %r4, -1;
	mul.wide.u32 	%rd5, %r17, 4;
	add.s64 	%rd6, %rd4, %rd5;
	ld.global.u32 	%r18, [%rd6];
	st.shared.u32 	[%r5], %r18;
	bra.uni 	$L__BB1_3;
$L__BB1_2:
	mov.b32 	%r16, 0;
	st.shared.u32 	[%r5], %r16;
$L__BB1_3:
	bar.sync 	0;
	setp.lt.u32 	%p4, %r2, 2;
	mov.b32 	%r46, 1;
	@%p4 bra 	$L__BB1_9;
	add.s32 	%r6, %r3, 1;
	mov.b32 	%r46, 1;
$L__BB1_5:
	setp.lt.u32 	%p5, %r3, %r46;
	@%p5 bra 	$L__BB1_8;
	shl.b32 	%r21, %r46, 1;
	add.s32 	%r22, %r21, -1;
	and.b32  	%r23, %r22, %r6;
	setp.ne.s32 	%p6, %r23, 0;
	@%p6 bra 	$L__BB1_8;
	sub.s32 	%r24, %r3, %r46;
	shl.b32 	%r25, %r24, 2;
	add.s32 	%r27, %r15, %r25;
	ld.shared.u32 	%r28, [%r27];
	ld.shared.u32 	%r29, [%r5];
	add.s32 	%r30, %r29, %r28;
	st.shared.u32 	[%r5], %r30;
$L__BB1_8:
	bar.sync 	0;
	shl.b32 	%r46, %r46, 1;
	setp.lt.u32 	%p7, %r46, %r2;
	@%p7 bra 	$L__BB1_5;
$L__BB1_9:
	add.s32 	%r8, %r3, 1;
$L__BB1_10:
	mov.u32 	%r11, %r46;
	add.s32 	%r31, %r11, %r3;
	setp.ge.u32 	%p8, %r31, %r2;
	@%p8 bra 	$L__BB1_13;
	shl.b32 	%r32, %r11, 1;
	add.s32 	%r33, %r32, -1;
	and.b32  	%r34, %r33, %r8;
	setp.ne.s32 	%p9, %r34, 0;
	@%p9 bra 	$L__BB1_13;
	ld.shared.u32 	%r35, [%r5];
	shl.b32 	%r36, %r11, 2;
	add.s32 	%r37, %r5, %r36;
	ld.shared.u32 	%r38, [%r37];
	add.s32 	%r39, %r38, %r35;
	st.shared.u32 	[%r37], %r39;
$L__BB1_13:
	bar.sync 	0;
	shr.u32 	%r46, %r11, 1;
	setp.gt.u32 	%p10, %r11, 1;
	@%p10 bra 	$L__BB1_10;
	setp.ge.s32 	%p11, %r4, %r13;
	@%p11 bra 	$L__BB1_16;
	ld.shared.u32 	%r40, [%r5];
	cvta.to.global.u64 	%rd7, %rd2;
	mul.wide.s32 	%rd8, %r4, 4;
	add.s64 	%rd9, %rd7, %rd8;
	st.global.u32 	[%rd9], %r40;
$L__BB1_16:
	setp.eq.s64 	%p12, %rd3, 0;
	@%p12 bra 	$L__BB1_18;
	shl.b32 	%r41, %r2, 2;
	add.s32 	%r43, %r15, %r41;
	ld.shared.u32 	%r44, [%r43+-4];
	cvta.to.global.u64 	%rd10, %rd3;
	mul.wide.u32 	%rd11, %r1, 4;
	add.s64 	%rd12, %rd10, %rd11;
	st.global.u32 	[%rd12], %r44;
$L__BB1_18:
	ret;

}
	// .globl	_Z10addBlkSumsPiiS_
.visible .entry _Z10addBlkSumsPiiS_(
	.param .u64 .ptr .align 1 _Z10addBlkSumsPiiS__param_0,
	.param .u32 _Z10addBlkSumsPiiS__param_1,
	.param .u64 .ptr .align 1 _Z10addBlkSumsPiiS__param_2
)
{
	.reg .pred 	%p<4>;
	.reg .b32 	%r<10>;
	.reg .b64 	%rd<9>;

	ld.param.u64 	%rd1, [_Z10addBlkSumsPiiS__param_0];
	ld.param.u32 	%r3, [_Z10addBlkSumsPiiS__param_1];
	ld.param.u64 	%rd2, [_Z10addBlkSumsPiiS__param_2];
	mov.u32 	%r1, %ctaid.x;
	mov.u32 	%r4, %ntid.x;
	mov.u32 	%r5, %tid.x;
	mad.lo.s32 	%r2, %r1, %r4, %r5;
	setp.ge.s32 	%p1, %r2, %r3;
	setp.eq.s32 	%p2, %r1, 0;
	or.pred  	%p3, %p2, %p1;
	@%p3 bra 	$L__BB2_2;
	cvta.to.global.u64 	%rd3, %rd2;
	cvta.to.global.u64 	%rd4, %rd1;
	add.s32 	%r6, %r1, -1;
	mul.wide.u32 	%rd5, %r6, 4;
	add.s64 	%rd6, %rd3, %rd5;
	ld.global.u32 	%r7, [%rd6];
	mul.wide.s32 	%rd7, %r2, 4;
	add.s64 	%rd8, %rd4, %rd7;
	ld.global.u32 	%r8, [%rd8];
	add.s32 	%r9, %r8, %r7;
	st.global.u32 	[%rd8], %r9;
$L__BB2_2:
	ret;

}


// ===== COMPILED SASS (sm_100) =====

	.target	sm_100

	.elftype	@"ET_EXEC"


//--------------------- .note.nv.tkinfo           --------------------------
	.section	.note.nv.tkinfo,"",@"SHT_NOTE"
	.sectionflags	@"SHF_NOTE_NV_TKINFO"
	.tkinfo
        /*0018*/ 	.word	0x00000002
        /*0030*/ 	.string	""
        /*0030*/ 	.string	"ptxas"
        /*0030*/ 	.string	"Cuda compilation tools, release 13.0, V13.0.88"
        /*0030*/ 	.string	"Build cuda_13.0.r13.0/compiler.36424714_0"
        /*0030*/ 	.string	"-arch sm_100 -m 64 "



//--------------------- .note.nv.cuinfo           --------------------------
	.section	.note.nv.cuinfo,"",@"SHT_NOTE"
	.sectionflags	@"SHF_NOTE_NV_CUINFO"
        /*0018*/ 	.short	0x0002
        /*001a*/ 	.short	0x0064
        /*001c*/ 	.short	0x0082
	.zero		2


//--------------------- .nv.info                  --------------------------
	.section	.nv.info,"",@"SHT_CUDA_INFO"
	.align	4


	//----- nvinfo : EIATTR_REGCOUNT
	.align		4
        /*0000*/ 	.byte	0x04, 0x2f
        /*0002*/ 	.short	(.L_1 - .L_0)
	.align		4
.L_0:
        /*0004*/ 	.word	index@(_Z13scanBlkKernelPiiS_S_)
        /*0008*/ 	.word	0x0000000c


	//----- nvinfo : EIATTR_FRAME_SIZE
	.align		4
.L_1:
        /*000c*/ 	.byte	0x04, 0x11
        /*000e*/ 	.short	(.L_3 - .L_2)
	.align		4
.L_2:
        /*0010*/ 	.word	index@(_Z13scanBlkKernelPiiS_S_)
        /*0014*/ 	.word	0x00000000


	//----- nvinfo : EIATTR_REGCOUNT
	.align		4
.L_3:
        /*0018*/ 	.byte	0x04, 0x2f
        /*001a*/ 	.short	(.L_5 - .L_4)
	.align		4
.L_4:
        /*001c*/ 	.word	index@(_Z15scanBlkKernel_1PiiS_S_)
        /*0020*/ 	.word	0x0000000e


	//----- nvinfo : EIATTR_FRAME_SIZE
	.align		4
.L_5:
        /*0024*/ 	.byte	0x04, 0x11
        /*0026*/ 	.short	(.L_7 - .L_6)
	.align		4
.L_6:
        /*0028*/ 	.word	index@(_Z15scanBlkKernel_1PiiS_S_)
        /*002c*/ 	.word	0x00000000


	//----- nvinfo : EIATTR_REGCOUNT
	.align		4
.L_7:
        /*0030*/ 	.byte	0x04, 0x2f
        /*0032*/ 	.short	(.L_9 - .L_8)
	.align		4
.L_8:
        /*0034*/ 	.word	index@(_Z10addBlkSumsPiiS_)
        /*0038*/ 	.word	0x0000000c


	//----- nvinfo : EIATTR_FRAME_SIZE
	.align		4
.L_9:
        /*003c*/ 	.byte	0x04, 0x11
        /*003e*/ 	.short	(.L_11 - .L_10)
	.align		4
.L_10:
        /*0040*/ 	.word	index@(_Z10addBlkSumsPiiS_)
        /*0044*/ 	.word	0x00000000


	//----- nvinfo : EIATTR_MIN_STACK_SIZE
	.align		4
.L_11:
        /*0048*/ 	.byte	0x04, 0x12
        /*004a*/ 	.short	(.L_13 - .L_12)
	.align		4
.L_12:
        /*004c*/ 	.word	index@(_Z10addBlkSumsPiiS_)
        /*0050*/ 	.word	0x00000000


	//----- nvinfo : EIATTR_MIN_STACK_SIZE
	.align		4
.L_13:
        /*0054*/ 	.byte	0x04, 0x12
        /*0056*/ 	.short	(.L_15 - .L_14)
	.align		4
.L_14:
        /*0058*/ 	.word	index@(_Z15scanBlkKernel_1PiiS_S_)
        /*005c*/ 	.word	0x00000000


	//----- nvinfo : EIATTR_MIN_STACK_SIZE
	.align		4
.L_15:
        /*0060*/ 	.byte	0x04, 0x12
        /*0062*/ 	.short	(.L_17 - .L_16)
	.align		4
.L_16:
        /*0064*/ 	.word	index@(_Z13scanBlkKernelPiiS_S_)
        /*0068*/ 	.word	0x00000000
.L_17:


//--------------------- .nv.compat                --------------------------
	.section	.nv.compat,"",@"SHT_CUDA_COMPAT_INFO"
	.align	4
        /*0000*/ 	.byte	0x02, 0x09, 0x00, 0x00, 0x02, 0x02, 0x01, 0x00, 0x02, 0x05, 0x05, 0x00, 0x03, 0x07, 0x01, 0x01
        /*0010*/ 	.byte	0x02, 0x03, 0x00, 0x00, 0x02, 0x06, 0x01, 0x00, 0x04, 0x0b, 0x08, 0x00, 0x09, 0x00, 0x00, 0x00
        /*0020*/ 	.byte	0x00, 0x00, 0x00, 0x00


//--------------------- .nv.info._Z10addBlkSumsPiiS_ --------------------------
	.section	.nv.info._Z10addBlkSumsPiiS_,"",@"SHT_CUDA_INFO"
	.sectionflags	@""
	.align	4


	//----- nvinfo : EIATTR_CUDA_API_VERSION
	.align		4
        /*0000*/ 	.byte	0x04, 0x37
        /*0002*/ 	.short	(.L_19 - .L_18)
.L_18:
        /*0004*/ 	.word	0x00000082


	//----- nvinfo : EIATTR_KPARAM_INFO
	.align		4
.L_19:
        /*0008*/ 	.byte	0x04, 0x17
        /*000a*/ 	.short	(.L_21 - .L_20)
.L_20:
        /*000c*/ 	.word	0x00000000
        /*0010*/ 	.short	0x0002
        /*0012*/ 	.short	0x0010
        /*0014*/ 	.byte	0x00, 0xf5, 0x21, 0x00


	//----- nvinfo : EIATTR_KPARAM_INFO
	.align		4
.L_21:
        /*0018*/ 	.byte	0x04, 0x17
        /*001a*/ 	.short	(.L_23 - .L_22)
.L_22:
        /*001c*/ 	.word	0x00000000
        /*0020*/ 	.short	0x0001
        /*0022*/ 	.short	0x0008
        /*0024*/ 	.byte	0x00, 0xf0, 0x11, 0x00


	//----- nvinfo : EIATTR_KPARAM_INFO
	.align		4
.L_23:
        /*0028*/ 	.byte	0x04, 0x17
        /*002a*/ 	.short	(.L_25 - .L_24)
.L_24:
        /*002c*/ 	.word	0x00000000
        /*0030*/ 	.short	0x0000
        /*0032*/ 	.short	0x0000
        /*0034*/ 	.byte	0x00, 0xf5, 0x21, 0x00


	//----- nvinfo : EIATTR_SPARSE_MMA_MASK
	.align		4
.L_25:
        /*0038*/ 	.byte	0x03, 0x50
        /*003a*/ 	.short	0x0000


	//----- nvinfo : EIATTR_MAXREG_COUNT
	.align		4
        /*003c*/ 	.byte	0x03, 0x1b
        /*003e*/ 	.short	0x00ff


	//----- nvinfo : EIATTR_MERCURY_ISA_VERSION
	.align		4
        /*0040*/ 	.byte	0x03, 0x5f
        /*0042*/ 	.short	0x0101


	//----- nvinfo : EIATTR_VRC_CTA_INIT_COUNT
	.align		4
        /*0044*/ 	.byte	0x02, 0x4a
	.zero		1
	.zero		1


	//----- nvinfo : EIATTR_EXIT_INSTR_OFFSETS
	.align		4
        /*0048*/ 	.byte	0x04, 0x1c
        /*004a*/ 	.short	(.L_27 - .L_26)


	//   ....[0]....
.L_26:
        /*004c*/ 	.word	0x00000080


	//   ....[1]....
        /*0050*/ 	.word	0x00000130


	//----- nvinfo : EIATTR_CBANK_PARAM_SIZE
	.align		4
.L_27:
        /*0054*/ 	.byte	0x03, 0x19
        /*0056*/ 	.short	0x0018


	//----- nvinfo : EIATTR_PARAM_CBANK
	.align		4
        /*0058*/ 	.byte	0x04, 0x0a
        /*005a*/ 	.short	(.L_29 - .L_28)
	.align		4
.L_28:
        /*005c*/ 	.word	index@(.nv.constant0._Z10addBlkSumsPiiS_)
        /*0060*/ 	.short	0x0380
        /*0062*/ 	.short	0x0018


	//----- nvinfo : EIATTR_SW_WAR
	.align		4
.L_29:
        /*0064*/ 	.byte	0x04, 0x36
        /*0066*/ 	.short	(.L_31 - .L_30)
.L_30:
        /*0068*/ 	.word	0x00000008
.L_31:


//--------------------- .nv.info._Z15scanBlkKernel_1PiiS_S_ --------------------------
	.section	.nv.info._Z15scanBlkKernel_1PiiS_S_,"",@"SHT_CUDA_INFO"
	.sectionflags	@""
	.align	4


	//----- nvinfo : EIATTR_CUDA_API_VERSION
	.align		4
        /*0000*/ 	.byte	0x04, 0x37
        /*0002*/ 	.short	(.L_33 - .L_32)
.L_32:
        /*0004*/ 	.word	0x00000082


	//----- nvinfo : EIATTR_KPARAM_INFO
	.align		4
.L_33:
        /*0008*/ 	.byte	0x04, 0x17
        /*000a*/ 	.short	(.L_35 - .L_34)
.L_34:
        /*000c*/ 	.word	0x00000000
        /*0010*/ 	.short	0x0003
        /*0012*/ 	.short	0x0018
        /*0014*/ 	.byte	0x00, 0xf5, 0x21, 0x00


	//----- nvinfo : EIATTR_KPARAM_INFO
	.align		4
.L_35:
        /*0018*/ 	.byte	0x04, 0x17
        /*001a*/ 	.short	(.L_37 - .L_36)
.L_36:
        /*001c*/ 	.word	0x00000000
        /*0020*/ 	.short	0x0002
        /*0022*/ 	.short	0x0010
        /*0024*/ 	.byte	0x00, 0xf5, 0x21, 0x00


	//----- nvinfo : EIATTR_KPARAM_INFO
	.align		4
.L_37:
        /*0028*/ 	.byte	0x04, 0x17
        /*002a*/ 	.short	(.L_39 - .L_38)
.L_38:
        /*002c*/ 	.word	0x00000000
        /*0030*/ 	.short	0x0001
        /*0032*/ 	.short	0x0008
        /*0034*/ 	.byte	0x00, 0xf0, 0x11, 0x00


	//----- nvinfo : EIATTR_KPARAM_INFO
	.align		4
.L_39:
        /*0038*/ 	.byte	0x04, 0x17
        /*003a*/ 	.short	(.L_41 - .L_40)
.L_40:
        /*003c*/ 	.word	0x00000000
        /*0040*/ 	.short	0x0000
        /*0042*/ 	.short	0x0000
        /*0044*/ 	.byte	0x00, 0xf5, 0x21, 0x00


	//----- nvinfo : EIATTR_SPARSE_MMA_MASK
	.align		4
.L_41:
        /*0048*/ 	.byte	0x03, 0x50
        /*004a*/ 	.short	0x0000


	//----- nvinfo : EIATTR_MAXREG_COUNT
	.align		4
        /*004c*/ 	.byte	0x03, 0x1b
        /*004e*/ 	.short	0x00ff


	//----- nvinfo : EIATTR_NUM_BARRIERS
	.align		4
        /*0050*/ 	.byte	0x02, 0x4c
        /*0052*/ 	.byte	0x01
	.zero		1


	//----- nvinfo : EIATTR_MERCURY_ISA_VERSION
	.align		4
        /*0054*/ 	.byte	0x03, 0x5f
        /*0056*/ 	.short	0x0101


	//----- nvinfo : EIATTR_VRC_CTA_INIT_COUNT
	.align		4
        /*0058*/ 	.byte	0x02, 0x4a
	.zero		1
	.zero		1


	//----- nvinfo : EIATTR_EXIT_INSTR_OFFSETS
	.align		4
        /*005c*/ 	.byte	0x04, 0x1c
        /*005e*/ 	.short	(.L_43 - .L_42)


	//   ....[0]....
.L_42:
        /*0060*/ 	.word	0x000003d0


	//   ....[1]....
        /*0064*/ 	.word	0x00000430


	//----- nvinfo : EIATTR_CBANK_PARAM_SIZE
	.align		4
.L_43:
        /*0068*/ 	.byte	0x03, 0x19
        /*006a*/ 	.short	0x0020


	//----- nvinfo : EIATTR_PARAM_CBANK
	.align		4
        /*006c*/ 	.byte	0x04, 0x0a
        /*006e*/ 	.short	(.L_45 - .L_44)
	.align		4
.L_44:
        /*0070*/ 	.word	index@(.nv.constant0._Z15scanBlkKernel_1PiiS_S_)
        /*0074*/ 	.short	0x0380
        /*0076*/ 	.short	0x0020


	//----- nvinfo : EIATTR_SW_WAR
	.align		4
.L_45:
        /*0078*/ 	.byte	0x04, 0x36
        /*007a*/ 	.short	(.L_47 - .L_46)
.L_46:
        /*007c*/ 	.word	0x00000008
.L_47:


//--------------------- .nv.info._Z13scanBlkKernelPiiS_S_ --------------------------
	.section	.nv.info._Z13scanBlkKernelPiiS_S_,"",@"SHT_CUDA_INFO"
	.sectionflags	@""
	.align	4


	//----- nvinfo : EIATTR_CUDA_API_VERSION
	.align		4
        /*0000*/ 	.byte	0x04, 0x37
        /*0002*/ 	.short	(.L_49 - .L_48)
.L_48:
        /*0004*/ 	.word	0x00000082


	//----- nvinfo : EIATTR_KPARAM_INFO
	.align		4
.L_49:
        /*0008*/ 	.byte	0x04, 0x17
        /*000a*/ 	.short	(.L_51 - .L_50)
.L_50:
        /*000c*/ 	.word	0x00000000
        /*0010*/ 	.short	0x0003
        /*0012*/ 	.short	0x0018
        /*0014*/ 	.byte	0x00, 0xf5, 0x21, 0x00


	//----- nvinfo : EIATTR_KPARAM_INFO
	.align		4
.L_51:
        /*0018*/ 	.byte	0x04, 0x17
        /*001a*/ 	.short	(.L_53 - .L_52)
.L_52:
        /*001c*/ 	.word	0x00000000
        /*0020*/ 	.short	0x0002
        /*0022*/ 	.short	0x0010
        /*0024*/ 	.byte	0x00, 0xf5, 0x21, 0x00


	//----- nvinfo : EIATTR_KPARAM_INFO
	.align		4
.L_53:
        /*0028*/ 	.byte	0x04, 0x17
        /*002a*/ 	.short	(.L_55 - .L_54)
.L_54:
        /*002c*/ 	.word	0x00000000
        /*0030*/ 	.short	0x0001
        /*0032*/ 	.short	0x0008
        /*0034*/ 	.byte	0x00, 0xf0, 0x11, 0x00


	//----- nvinfo : EIATTR_KPARAM_INFO
	.align		4
.L_55:
        /*0038*/ 	.byte	0x04, 0x17
        /*003a*/ 	.short	(.L_57 - .L_56)
.L_56:
        /*003c*/ 	.word	0x00000000
        /*0040*/ 	.short	0x0000
        /*0042*/ 	.short	0x0000
        /*0044*/ 	.byte	0x00, 0xf5, 0x21, 0x00


	//----- nvinfo : EIATTR_SPARSE_MMA_MASK
	.align		4
.L_57:
        /*0048*/ 	.byte	0x03, 0x50
        /*004a*/ 	.short	0x0000


	//----- nvinfo : EIATTR_MAXREG_COUNT
	.align		4
        /*004c*/ 	.byte	0x03, 0x1b
        /*004e*/ 	.short	0x00ff


	//----- nvinfo : EIATTR_NUM_BARRIERS
	.align		4
        /*0050*/ 	.byte	0x02, 0x4c
        /*0052*/ 	.byte	0x01
	.zero		1


	//----- nvinfo : EIATTR_MERCURY_ISA_VERSION
	.align		4
        /*0054*/ 	.byte	0x03, 0x5f
        /*0056*/ 	.short	0x0101


	//----- nvinfo : EIATTR_VRC_CTA_INIT_COUNT
	.align		4
        /*0058*/ 	.byte	0x02, 0x4a
	.zero		1
	.zero		1


	//----- nvinfo : EIATTR_EXIT_INSTR_OFFSETS
	.align		4
        /*005c*/ 	.byte	0x04, 0x1c
        /*005e*/ 	.short	(.L_59 - .L_58)


	//   ....[0]....
.L_58:
        /*0060*/ 	.word	0x000002d0


	//   ....[1]....
        /*0064*/ 	.word	0x00000330


	//----- nvinfo : EIATTR_CBANK_PARAM_SIZE
	.align		4
.L_59:
        /*0068*/ 	.byte	0x03, 0x19
        /*006a*/ 	.short	0x0020


	//----- nvinfo : EIATTR_PARAM_CBANK
	.align		4
        /*006c*/ 	.byte	0x04, 0x0a
        /*006e*/ 	.short	(.L_61 - .L_60)
	.align		4
.L_60:
        /*0070*/ 	.word	index@(.nv.constant0._Z13scanBlkKernelPiiS_S_)
        /*0074*/ 	.short	0x0380
        /*0076*/ 	.short	0x0020


	//----- nvinfo : EIATTR_SW_WAR
	.align		4
.L_61:
        /*0078*/ 	.byte	0x04, 0x36
        /*007a*/ 	.short	(.L_63 - .L_62)
.L_62:
        /*007c*/ 	.word	0x00000008
.L_63:


//--------------------- .nv.callgraph             --------------------------
	.section	.nv.callgraph,"",@"SHT_CUDA_CALLGRAPH"
	.align	4
	.sectionentsize	8
	.align		4
        /*0000*/ 	.word	0x00000000
	.align		4
        /*0004*/ 	.word	0xffffffff
	.align		4
        /*0008*/ 	.word	0x00000000
	.align		4
        /*000c*/ 	.word	0xfffffffe
	.align		4
        /*0010*/ 	.word	0x00000000
	.align		4
        /*0014*/ 	.word	0xfffffffd
	.align		4
        /*0018*/ 	.word	0x00000000
	.align		4
        /*001c*/ 	.word	0xfffffffc


//--------------------- .text._Z10addBlkSumsPiiS_ --------------------------
	.section	.text._Z10addBlkSumsPiiS_,"ax",@progbits
	.align	128
        .global         _Z10addBlkSumsPiiS_
        .type           _Z10addBlkSumsPiiS_,@function
        .size           _Z10addBlkSumsPiiS_,(.L_x_8 - _Z10addBlkSumsPiiS_)
        .other          _Z10addBlkSumsPiiS_,@"STO_CUDA_ENTRY STV_DEFAULT"
_Z10addBlkSumsPiiS_:
.text._Z10addBlkSumsPiiS_:
[----:B------:R-:W-:Y:S01]  /*0000*/  LDC R1, c[0x0][0x37c] ;  /* 0x0000df00ff017b82 */ /* 0x000fe20000000800 */
[----:B------:R-:W0:Y:S01]  /*0010*/  S2R R9, SR_CTAID.X ;  /* 0x0000000000097919 */ /* 0x000e220000002500 */
[----:B------:R-:W0:Y:S01]  /*0020*/  LDCU UR4, c[0x0][0x360] ;  /* 0x00006c00ff0477ac */ /* 0x000e220008000800 */
[----:B------:R-:W0:Y:S01]  /*0030*/  S2R R0, SR_TID.X ;  /* 0x0000000000007919 */ /* 0x000e220000002100 */
[----:B------:R-:W1:Y:S01]  /*0040*/  LDCU UR5, c[0x0][0x388] ;  /* 0x00007100ff0577ac */ /* 0x000e620008000800 */
[----:B0-----:R-:W-:-:S05]  /*0050*/  IMAD R7, R9, UR4, R0 ;  /* 0x0000000409077c24 */ /* 0x001fca000f8e0200 */
[----:B-1----:R-:W-:-:S04]  /*0060*/  ISETP.GE.AND P0, PT, R7, UR5, PT ;  /* 0x0000000507007c0c */ /* 0x002fc8000bf06270 */
[----:B------:R-:W-:-:S13]  /*0070*/  ISETP.EQ.OR P0, PT, R9, RZ, P0 ;  /* 0x000000ff0900720c */ /* 0x000fda0000702670 */
[----:B------:R-:W-:Y:S05]  /*0080*/  @P0 EXIT ;  /* 0x000000000000094d */ /* 0x000fea0003800000 */
[----:B------:R-:W0:Y:S01]  /*0090*/  LDC.64 R2, c[0x0][0x390] ;  /* 0x0000e400ff027b82 */ /* 0x000e220000000a00 */
[----:B------:R-:W1:Y:S01]  /*00a0*/  LDCU.64 UR4, c[0x0][0x358] ;  /* 0x00006b00ff0477ac */ /* 0x000e620008000a00 */
[----:B------:R-:W-:-:S06]  /*00b0*/  IADD3 R9, PT, PT, R9, -0x1, RZ ;  /* 0xffffffff09097810 */ /* 0x000fcc0007ffe0ff */
[----:B------:R-:W2:Y:S01]  /*00c0*/  LDC.64 R4, c[0x0][0x380] ;  /* 0x0000e000ff047b82 */ /* 0x000ea20000000a00 */
[----:B0-----:R-:W-:-:S06]  /*00d0*/  IMAD.WIDE.U32 R2, R9, 0x4, R2 ;  /* 0x0000000409027825 */ /* 0x001fcc00078e0002 */
[----:B-1----:R-:W3:Y:S01]  /*00e0*/  LDG.E R2, desc[UR4][R2.64] ;  /* 0x0000000402027981 */ /* 0x002ee2000c1e1900 */
[----:B--2---:R-:W-:-:S05]  /*00f0*/  IMAD.WIDE R4, R7, 0x4, R4 ;  /* 0x0000000407047825 */ /* 0x004fca00078e0204 */
[----:B------:R-:W3:Y:S02]  /*0100*/  LDG.E R7, desc[UR4][R4.64] ;  /* 0x0000000404077981 */ /* 0x000ee4000c1e1900 */
[----:B---3--:R-:W-:-:S05]  /*0110*/  IADD3 R7, PT, PT, R2, R7, RZ ;  /* 0x0000000702077210 */ /* 0x008fca0007ffe0ff */
[----:B------:R-:W-:Y:S01]  /*0120*/  STG.E desc[UR4][R4.64], R7 ;  /* 0x0000000704007986 */ /* 0x000fe2000c101904 */
[----:B------:R-:W-:Y:S05]  /*0130*/  EXIT ;  /* 0x000000000000794d */ /* 0x000fea0003800000 */
.L_x_0:
[----:B------:R-:W-:-:S00]  /*0140*/  BRA `(.L_x_0) ;  /* 0xfffffffc00fc7947 */ /* 0x000fc0000383ffff */
[----:B------:R-:W-:-:S00]  /*0150*/  NOP ;  /* 0x0000000000007918 */ /* 0x000fc00000000000 */
        /* <DEDUP_REMOVED lines=10> */
.L_x_8:


//--------------------- .text._Z15scanBlkKernel_1PiiS_S_ --------------------------
	.section	.text._Z15scanBlkKernel_1PiiS_S_,"ax",@progbits
	.align	128
        .global         _Z15scanBlkKernel_1PiiS_S_
        .type           _Z15scanBlkKernel_1PiiS_S_,@function
        .size           _Z15scanBlkKernel_1PiiS_S_,(.L_x_9 - _Z15scanBlkKernel_1PiiS_S_)
        .other          _Z15scanBlkKernel_1PiiS_S_,@"STO_CUDA_ENTRY STV_DEFAULT"
_Z15scanBlkKernel_1PiiS_S_:
.text._Z15scanBlkKernel_1PiiS_S_:
[----:B------:R-:W-:Y:S01]  /*0000*/  LDC R1, c[0x0][0x37c] ;  /* 0x0000df00ff017b82 */ /* 0x000fe20000000800 */
[----:B------:R-:W0:Y:S01]  /*0010*/  S2R R0, SR_CTAID.X ;  /* 0x0000000000007919 */ /* 0x000e220000002500 */
[----:B------:R-:W0:Y:S01]  /*0020*/  LDCU UR6, c[0x0][0x360] ;  /* 0x00006c00ff0677ac */ /* 0x000e220008000800 */
[----:B------:R-:W0:Y:S01]  /*0030*/  S2R R8, SR_TID.X ;  /* 0x0000000000087919 */ /* 0x000e220000002100 */
[----:B------:R-:W1:Y:S01]  /*0040*/  LDCU UR4, c[0x0][0x388] ;  /* 0x00007100ff0477ac */ /* 0x000e620008000800 */
[----:B------:R-:W2:Y:S01]  /*0050*/  LDCU.64 UR8, c[0x0][0x358] ;  /* 0x00006b00ff0877ac */ /* 0x000ea20008000a00 */
[----:B0-----:R-:W-:-:S05]  /*0060*/  IMAD R5, R0, UR6, R8 ;  /* 0x0000000600057c24 */ /* 0x001fca000f8e0208 */
[----:B-1----:R-:W-:-:S04]  /*0070*/  ISETP.GE.AND P0, PT, R5, UR4, PT ;  /* 0x0000000405007c0c */ /* 0x002fc8000bf06270 */
[----:B------:R-:W-:-:S13]  /*0080*/  ISETP.LT.OR P0, PT, R5, 0x1, P0 ;  /* 0x000000010500780c */ /* 0x000fda0000701670 */
[----:B------:R-:W0:Y:S01]  /*0090*/  @!P0 LDC.64 R2, c[0x0][0x380] ;  /* 0x0000e000ff028b82 */ /* 0x000e220000000a00 */
[----:B------:R-:W-:-:S04]  /*00a0*/  @!P0 VIADD R7, R5, 0xffffffff ;  /* 0xffffffff05078836 */ /* 0x000fc80000000000 */
[----:B0-----:R-:W-:-:S06]  /*00b0*/  @!P0 IMAD.WIDE.U32 R2, R7, 0x4, R2 ;  /* 0x0000000407028825 */ /* 0x001fcc00078e0002 */
[----:B--2---:R-:W2:Y:S01]  /*00c0*/  @!P0 LDG.E R3, desc[UR8][R2.64] ;  /* 0x0000000802038981 */ /* 0x004ea2000c1e1900 */
[----:B------:R-:W0:Y:S01]  /*00d0*/  S2UR UR5, SR_CgaCtaId ;  /* 0x00000000000579c3 */ /* 0x000e220000008800 */
[----:B------:R-:W-:Y:S01]  /*00e0*/  UMOV UR4, 0x400 ;  /* 0x0000040000047882 */ /* 0x000fe20000000000 */
[----:B------:R-:W-:Y:S01]  /*00f0*/  UISETP.GE.U32.AND UP0, UPT, UR6, 0x2, UPT ;  /* 0x000000020600788c */ /* 0x000fe2000bf06070 */
[----:B------:R-:W-:Y:S01]  /*0100*/  IMAD.MOV.U32 R7, RZ, RZ, 0x1 ;  /* 0x00000001ff077424 */ /* 0x000fe200078e00ff */
[----:B0-----:R-:W-:-:S06]  /*0110*/  ULEA UR4, UR5, UR4, 0x18 ;  /* 0x0000000405047291 */ /* 0x001fcc000f8ec0ff */
[----:B------:R-:W-:-:S05]  /*0120*/  LEA R4, R8, UR4, 0x2 ;  /* 0x0000000408047c11 */ /* 0x000fca000f8e10ff */
[----:B--2---:R0:W-:Y:S04]  /*0130*/  @!P0 STS [R4], R3 ;  /* 0x0000000304008388 */ /* 0x0041e80000000800 */
[----:B------:R0:W-:Y:S01]  /*0140*/  @P0 STS [R4], RZ ;  /* 0x000000ff04000388 */ /* 0x0001e20000000800 */
[----:B------:R-:W-:Y:S06]  /*0150*/  BAR.SYNC.DEFER_BLOCKING 0x0 ;  /* 0x0000000000007b1d */ /* 0x000fec0000010000 */
[----:B------:R-:W-:Y:S05]  /*0160*/  BRA.U !UP0, `(.L_x_1) ;  /* 0x00000001083c7547 */ /* 0x000fea000b800000 */
[----:B------:R-:W-:Y:S02]  /*0170*/  VIADD R2, R8, 0x1 ;  /* 0x0000000108027836 */ /* 0x000fe40000000000 */
[----:B------:R-:W-:-:S07]  /*0180*/  IMAD.MOV.U32 R7, RZ, RZ, 0x1 ;  /* 0x00000001ff077424 */ /* 0x000fce00078e00ff */
.L_x_2:
[----:B0-----:R-:W-:-:S04]  /*0190*/  LEA R3, R7, 0xffffffff, 0x1 ;  /* 0xffffffff07037811 */ /* 0x001fc800078e08ff */
[----:B------:R-:W-:-:S04]  /*01a0*/  LOP3.LUT P0, RZ, R3, R2, RZ, 0xc0, !PT ;  /* 0x0000000203ff7212 */ /* 0x000fc8000780c0ff */
[----:B------:R-:W-:-:S13]  /*01b0*/  ISETP.LT.U32.OR P0, PT, R8, R7, P0 ;  /* 0x000000070800720c */ /* 0x000fda0000701470 */
[----:B------:R-:W-:Y:S01]  /*01c0*/  @!P0 IMAD.IADD R3, R8, 0x1, -R7 ;  /* 0x0000000108038824 */ /* 0x000fe200078e0a07 */
[----:B------:R-:W-:Y:S01]  /*01d0*/  @!P0 LDS R6, [R4] ;  /* 0x0000000004068984 */ /* 0x000fe20000000800 */
[----:B------:R-:W-:-:S03]  /*01e0*/  IMAD.SHL.U32 R7, R7, 0x2, RZ ;  /* 0x0000000207077824 */ /* 0x000fc600078e00ff */
[----:B------:R-:W-:-:S06]  /*01f0*/  @!P0 LEA R3, R3, UR4, 0x2 ;  /* 0x0000000403038c11 */ /* 0x000fcc000f8e10ff */
[----:B------:R-:W0:Y:S02]  /*0200*/  @!P0 LDS R3, [R3] ;  /* 0x0000000003038984 */ /* 0x000e240000000800 */
[----:B0-----:R-:W-:-:S05]  /*0210*/  @!P0 IMAD.IADD R9, R3, 0x1, R6 ;  /* 0x0000000103098824 */ /* 0x001fca00078e0206 */
[----:B------:R1:W-:Y:S01]  /*0220*/  @!P0 STS [R4], R9 ;  /* 0x0000000904008388 */ /* 0x0003e20000000800 */
[----:B------:R-:W-:Y:S01]  /*0230*/  BAR.SYNC.DEFER_BLOCKING 0x0 ;  /* 0x0000000000007b1d */ /* 0x000fe20000010000 */
[----:B------:R-:W-:-:S13]  /*0240*/  ISETP.GE.U32.AND P0, PT, R7, UR6, PT ;  /* 0x0000000607007c0c */ /* 0x000fda000bf06070 */
[----:B-1----:R-:W-:Y:S05]  /*0250*/  @!P0 BRA `(.L_x_2) ;  /* 0xfffffffc00cc8947 */ /* 0x002fea000383ffff */
.L_x_1:
[----:B------:R-:W-:-:S07]  /*0260*/  VIADD R11, R8, 0x1 ;  /* 0x00000001080b7836 */ /* 0x000fce0000000000 */
.L_x_3:
[----:B------:R-:W-:Y:S01]  /*0270*/  LEA R2, R7, 0xffffffff, 0x1 ;  /* 0xffffffff07027811 */ /* 0x000fe200078e08ff */
[----:B0-----:R-:W-:-:S03]  /*0280*/  IMAD.IADD R3, R8, 0x1, R7 ;  /* 0x0000000108037824 */ /* 0x001fc600078e0207 */
[----:B------:R-:W-:-:S04]  /*0290*/  LOP3.LUT P0, RZ, R2, R11, RZ, 0xc0, !PT ;  /* 0x0000000b02ff7212 */ /* 0x000fc8000780c0ff */
[----:B------:R-:W-:-:S13]  /*02a0*/  ISETP.GE.U32.OR P0, PT, R3, UR6, P0 ;  /* 0x0000000603007c0c */ /* 0x000fda0008706470 */
[----:B------:R-:W-:Y:S01]  /*02b0*/  @!P0 IMAD R3, R7, 0x4, R4 ;  /* 0x0000000407038824 */ /* 0x000fe200078e0204 */
[----:B------:R-:W-:Y:S04]  /*02c0*/  @!P0 LDS R2, [R4] ;  /* 0x0000000004028984 */ /* 0x000fe80000000800 */
[----:B------:R-:W0:Y:S02]  /*02d0*/  @!P0 LDS R9, [R3] ;  /* 0x0000000003098984 */ /* 0x000e240000000800 */
[----:B0-----:R-:W-:-:S05]  /*02e0*/  @!P0 IMAD.IADD R2, R2, 0x1, R9 ;  /* 0x0000000102028824 */ /* 0x001fca00078e0209 */
[----:B------:R1:W-:Y:S01]  /*02f0*/  @!P0 STS [R3], R2 ;  /* 0x0000000203008388 */ /* 0x0003e20000000800 */
[----:B------:R-:W-:Y:S01]  /*0300*/  BAR.SYNC.DEFER_BLOCKING 0x0 ;  /* 0x0000000000007b1d */ /* 0x000fe20000010000 */
[----:B------:R-:W-:Y:S02]  /*0310*/  ISETP.GT.U32.AND P0, PT, R7, 0x1, PT ;  /* 0x000000010700780c */ /* 0x000fe40003f04070 */
[----:B------:R-:W-:-:S11]  /*0320*/  SHF.R.U32.HI R7, RZ, 0x1, R7 ;  /* 0x00000001ff077819 */ /* 0x000fd60000011607 */
[----:B-1----:R-:W-:Y:S05]  /*0330*/  @P0 BRA `(.L_x_3) ;  /* 0xfffffffc00cc0947 */ /* 0x002fea000383ffff */
[----:B------:R-:W0:Y:S01]  /*0340*/  LDCU UR5, c[0x0][0x388] ;  /* 0x00007100ff0577ac */ /* 0x000e220008000800 */
[----:B------:R-:W1:Y:S01]  /*0350*/  LDCU.64 UR10, c[0x0][0x398] ;  /* 0x00007300ff0a77ac */ /* 0x000e620008000a00 */
[----:B0-----:R-:W-:Y:S02]  /*0360*/  ISETP.GE.AND P1, PT, R5, UR5, PT ;  /* 0x0000000505007c0c */ /* 0x001fe4000bf26270 */
[----:B-1----:R-:W-:-:S04]  /*0370*/  ISETP.NE.U32.AND P0, PT, RZ, UR10, PT ;  /* 0x0000000aff007c0c */ /* 0x002fc8000bf05070 */
[----:B------:R-:W-:-:S07]  /*0380*/  ISETP.NE.AND.EX P0, PT, RZ, UR11, PT, P0 ;  /* 0x0000000bff007c0c */ /* 0x000fce000bf05300 */
[----:B------:R-:W0:Y:S01]  /*0390*/  @!P1 LDS R7, [R4] ;  /* 0x0000000004079984 */ /* 0x000e220000000800 */
[----:B------:R-:W1:Y:S02]  /*03a0*/  @!P1 LDC.64 R2, c[0x0][0x390] ;  /* 0x0000e400ff029b82 */ /* 0x000e640000000a00 */
[----:B-1----:R-:W-:-:S05]  /*03b0*/  @!P1 IMAD.WIDE R2, R5, 0x4, R2 ;  /* 0x0000000405029825 */ /* 0x002fca00078e0202 */
[----:B0-----:R0:W-:Y:S01]  /*03c0*/  @!P1 STG.E desc[UR8][R2.64], R7 ;  /* 0x0000000702009986 */ /* 0x0011e2000c101908 */
[----:B------:R-:W-:Y:S05]  /*03d0*/  @!P0 EXIT ;  /* 0x000000000000894d */ /* 0x000fea0003800000 */
[----:B------:R-:W-:Y:S01]  /*03e0*/  ULEA UR4, UR6, UR4, 0x2 ;  /* 0x0000000406047291 */ /* 0x000fe2000f8e10ff */
[----:B0-----:R-:W0:Y:S08]  /*03f0*/  LDC.64 R2, c[0x0][0x398] ;  /* 0x0000e600ff027b82 */ /* 0x001e300000000a00 */
[----:B------:R-:W1:Y:S01]  /*0400*/  LDS R5, [UR4+-0x4] ;  /* 0xfffffc04ff057984 */ /* 0x000e620008000800 */
[----:B0-----:R-:W-:-:S05]  /*0410*/  IMAD.WIDE.U32 R2, R0, 0x4, R2 ;  /* 0x0000000400027825 */ /* 0x001fca00078e0002 */
[----:B-1----:R-:W-:Y:S01]  /*0420*/  STG.E desc[UR8][R2.64], R5 ;  /* 0x0000000502007986 */ /* 0x002fe2000c101908 */
[----:B------:R-:W-:Y:S05]  /*0430*/  EXIT ;  /* 0x000000000000794d */ /* 0x000fea0003800000 */
.L_x_4:
        /* <DEDUP_REMOVED lines=12> */
.L_x_9:


//--------------------- .text._Z13scanBlkKernelPiiS_S_ --------------------------
	.section	.text._Z13scanBlkKernelPiiS_S_,"ax",@progbits
	.align	128
        .global         _Z13scanBlkKernelPiiS_S_
        .type           _Z13scanBlkKernelPiiS_S_,@function
        .size           _Z13scanBlkKernelPiiS_S_,(.L_x_10 - _Z13scanBlkKernelPiiS_S_)
        .other          _Z13scanBlkKernelPiiS_S_,@"STO_CUDA_ENTRY STV_DEFAULT"
_Z13scanBlkKernelPiiS_S_:
.text._Z13scanBlkKernelPiiS_S_:
        /* <DEDUP_REMOVED lines=15> */
[----:B------:R-:W-:Y:S02]  /*00f0*/  UISETP.GE.U32.AND UP0, UPT, UR6, 0x2, UPT ;  /* 0x000000020600788c */ /* 0x000fe4000bf06070 */
[----:B0-----:R-:W-:-:S06]  /*0100*/  ULEA UR4, UR5, UR4, 0x18 ;  /* 0x0000000405047291 */ /* 0x001fcc000f8ec0ff */
[----:B------:R-:W-:-:S05]  /*0110*/  LEA R0, R4, UR4, 0x2 ;  /* 0x0000000404007c11 */ /* 0x000fca000f8e10ff */
[----:B--2---:R0:W-:Y:S04]  /*0120*/  @!P0 STS [R0], R3 ;  /* 0x0000000300008388 */ /* 0x0041e80000000800 */
[----:B------:R0:W-:Y:S01]  /*0130*/  @P0 STS [R0], RZ ;  /* 0x000000ff00000388 */ /* 0x0001e20000000800 */
[----:B------:R-:W-:Y:S06]  /*0140*/  BAR.SYNC.DEFER_BLOCKING 0x0 ;  /* 0x0000000000007b1d */ /* 0x000fec0000010000 */
[----:B------:R-:W-:Y:S05]  /*0150*/  BRA.U !UP0, `(.L_x_5) ;  /* 0x0000000108387547 */ /* 0x000fea000b800000 */
[----:B------:R-:W-:-:S05]  /*0160*/  UMOV UR5, 0x1 ;  /* 0x0000000100057882 */ /* 0x000fca0000000000 */
.L_x_6:
[----:B------:R-:W-:Y:S01]  /*0170*/  ISETP.GE.U32.AND P0, PT, R4, UR5, PT ;  /* 0x0000000504007c0c */ /* 0x000fe2000bf06070 */
[----:B------:R-:W-:-:S12]  /*0180*/  IMAD.MOV.U32 R2, RZ, RZ, RZ ;  /* 0x000000ffff027224 */ /* 0x000fd800078e00ff */
[----:B0-----:R-:W-:Y:S01]  /*0190*/  @P0 VIADD R3, R4, -UR5 ;  /* 0x8000000504030c36 */ /* 0x001fe20008000000 */
[----:B------:R-:W-:-:S04]  /*01a0*/  USHF.L.U32 UR5, UR5, 0x1, URZ ;  /* 0x0000000105057899 */ /* 0x000fc800080006ff */
[----:B------:R-:W-:Y:S01]  /*01b0*/  @P0 LEA R3, R3, UR4, 0x2 ;  /* 0x0000000403030c11 */ /* 0x000fe2000f8e10ff */
[----:B------:R-:W-:-:S04]  /*01c0*/  UISETP.GE.U32.AND UP0, UPT, UR5, UR6, UPT ;  /* 0x000000060500728c */ /* 0x000fc8000bf06070 */
[----:B------:R-:W-:Y:S01]  /*01d0*/  @P0 LDS R2, [R3] ;  /* 0x0000000003020984 */ /* 0x000fe20000000800 */
[----:B------:R-:W-:Y:S06]  /*01e0*/  BAR.SYNC.DEFER_BLOCKING 0x0 ;  /* 0x0000000000007b1d */ /* 0x000fec0000010000 */
[----:B-1----:R-:W0:Y:S02]  /*01f0*/  LDS R7, [R0] ;  /* 0x0000000000077984 */ /* 0x002e240000000800 */
[----:B0-----:R-:W-:-:S05]  /*0200*/  IMAD.IADD R7, R7, 0x1, R2 ;  /* 0x0000000107077824 */ /* 0x001fca00078e0202 */
[----:B------:R1:W-:Y:S01]  /*0210*/  STS [R0], R7 ;  /* 0x0000000700007388 */ /* 0x0003e20000000800 */
[----:B------:R-:W-:Y:S06]  /*0220*/  BAR.SYNC.DEFER_BLOCKING 0x0 ;  /* 0x0000000000007b1d */ /* 0x000fec0000010000 */
[----:B------:R-:W-:Y:S05]  /*0230*/  BRA.U !UP0, `(.L_x_6) ;  /* 0xfffffffd08cc7547 */ /* 0x000fea000b83ffff */
.L_x_5:
[----:B------:R-:W2:Y:S01]  /*0240*/  LDCU UR5, c[0x0][0x388] ;  /* 0x00007100ff0577ac */ /* 0x000ea20008000800 */
[----:B------:R-:W3:Y:S01]  /*0250*/  LDCU.64 UR10, c[0x0][0x398] ;  /* 0x00007300ff0a77ac */ /* 0x000ee20008000a00 */
[----:B--2---:R-:W-:Y:S02]  /*0260*/  ISETP.GE.AND P1, PT, R5, UR5, PT ;  /* 0x0000000505007c0c */ /* 0x004fe4000bf26270 */
[----:B---3--:R-:W-:-:S04]  /*0270*/  ISETP.NE.U32.AND P0, PT, RZ, UR10, PT ;  /* 0x0000000aff007c0c */ /* 0x008fc8000bf05070 */
[----:B------:R-:W-:-:S07]  /*0280*/  ISETP.NE.AND.EX P0, PT, RZ, UR11, PT, P0 ;  /* 0x0000000bff007c0c */ /* 0x000fce000bf05300 */
[----:B-1----:R-:W1:Y:S01]  /*0290*/  @!P1 LDS R7, [R0] ;  /* 0x0000000000079984 */ /* 0x002e620000000800 */
[----:B0-----:R-:W0:Y:S02]  /*02a0*/  @!P1 LDC.64 R2, c[0x0][0x390] ;  /* 0x0000e400ff029b82 */ /* 0x001e240000000a00 */
[----:B0-----:R-:W-:-:S05]  /*02b0*/  @!P1 IMAD.WIDE R2, R5, 0x4, R2 ;  /* 0x0000000405029825 */ /* 0x001fca00078e0202 */
[----:B-1----:R0:W-:Y:S01]  /*02c0*/  @!P1 STG.E desc[UR8][R2.64], R7 ;  /* 0x0000000702009986 */ /* 0x0021e2000c101908 */
[----:B------:R-:W-:Y:S05]  /*02d0*/  @!P0 EXIT ;  /* 0x000000000000894d */ /* 0x000fea0003800000 */
[----:B------:R-:W-:Y:S01]  /*02e0*/  ULEA UR4, UR6, UR4, 0x2 ;  /* 0x0000000406047291 */ /* 0x000fe2000f8e10ff */
[----:B0-----:R-:W0:Y:S08]  /*02f0*/  LDC.64 R2, c[0x0][0x398] ;  /* 0x0000e600ff027b82 */ /* 0x001e300000000a00 */
[----:B------:R-:W1:Y:S01]  /*0300*/  LDS R5, [UR4+-0x4] ;  /* 0xfffffc04ff057984 */ /* 0x000e620008000800 */
[----:B0-----:R-:W-:-:S05]  /*0310*/  IMAD.WIDE.U32 R2, R9, 0x4, R2 ;  /* 0x0000000409027825 */ /* 0x001fca00078e0002 */
[----:B-1----:R-:W-:Y:S01]  /*0320*/  STG.E desc[UR8][R2.64], R5 ;  /* 0x0000000502007986 */ /* 0x002fe2000c101908 */
[----:B------:R-:W-:Y:S05]  /*0330*/  EXIT ;  /* 0x000000000000794d */ /* 0x000fea0003800000 */
.L_x_7:
        /* <DEDUP_REMOVED lines=12> */
.L_x_10:


//--------------------- .nv.shared._Z10addBlkSumsPiiS_ --------------------------
	.section	.nv.shared._Z10addBlkSumsPiiS_,"aw",@nobits
	.sectionflags	@""
	.align	16
	.zero		1024


//--------------------- .nv.shared.reserved.0     --------------------------
	.section	.nv.shared.reserved.0,"aw",@nobits
	.weak		__nv_reservedSMEM_offset_0_alias
	.size		__nv_reservedSMEM_offset_0_alias, 0, 64
	.other		__nv_reservedSMEM_offset_0_alias,@"STO_CUDA_RESERVED_SHARED STV_DEFAULT"
__nv_reservedSMEM_offset_0_alias:
	.zero		0
	.zero		64


//--------------------- .nv.shared._Z15scanBlkKernel_1PiiS_S_ --------------------------
	.section	.nv.shared._Z15scanBlkKernel_1PiiS_S_,"aw",@nobits
	.sectionflags	@""
	.align	16
	.zero		1024


//--------------------- .nv.shared._Z13scanBlkKernelPiiS_S_ --------------------------
	.section	.nv.shared._Z13scanBlkKernelPiiS_S_,"aw",@nobits
	.sectionflags	@""
	.align	16
	.zero		1024


//--------------------- .nv.constant0._Z10addBlkSumsPiiS_ --------------------------
	.section	.nv.constant0._Z10addBlkSumsPiiS_,"a",@progbits
	.sectionflags	@""
	.align	4
.nv.constant0._Z10addBlkSumsPiiS_:
	.zero		920


//--------------------- .nv.constant0._Z15scanBlkKernel_1PiiS_S_ --------------------------
	.section	.nv.constant0._Z15scanBlkKernel_1PiiS_S_,"a",@progbits
	.sectionflags	@""
	.align	4
.nv.constant0._Z15scanBlkKernel_1PiiS_S_:
	.zero		928


//--------------------- .nv.constant0._Z13scanBlkKernelPiiS_S_ --------------------------
	.section	.nv.constant0._Z13scanBlkKernelPiiS_S_,"a",@progbits
	.sectionflags	@""
	.align	4
.nv.constant0._Z13scanBlkKernelPiiS_S_:
	.zero		928


//--------------------- SYMBOLS --------------------------

	.type		.nv.reservedSmem.offset0,@object
	.size		.nv.reservedSmem.offset0,0x4
	.type		.nv.reservedSmem.cap,@object
	.size		.nv.reservedSmem.cap,0x4
